//
// Generated by NVIDIA NVVM Compiler
//
// Compiler Build ID: CL-36424714
// Cuda compilation tools, release 13.0, V13.0.88
// Based on NVVM 20.0.0
//

.version 9.0
.target sm_100
.address_size 64

	// .globl	_Z12leakyReLuGPUPf

.visible .entry _Z12leakyReLuGPUPf(
	.param .u64 .ptr .align 1 _Z12leakyReLuGPUPf_param_0
)
{
	.reg .pred 	%p<3>;
	.reg .b32 	%r<5>;
	.reg .b32 	%f<4>;
	.reg .b64 	%rd<5>;

	ld.param.u64 	%rd1, [_Z12leakyReLuGPUPf_param_0];
	mov.u32 	%r2, %tid.x;
	mov.u32 	%r3, %ctaid.x;
	mov.u32 	%r4, %ntid.x;
	mad.lo.s32 	%r1, %r3, %r4, %r2;
	setp.gt.s32 	%p1, %r1, 99999999;
	@%p1 bra 	$L__BB0_2;
	cvta.to.global.u64 	%rd2, %rd1;
	mul.wide.s32 	%rd3, %r1, 4;
	add.s64 	%rd4, %rd2, %rd3;
	ld.global.f32 	%f1, [%rd4];
	setp.gt.f32 	%p2, %f1, 0f00000000;
	mul.f32 	%f2, %f1, 0f3C23D70A;
	selp.f32 	%f3, %f1, %f2, %p2;
	st.global.f32 	[%rd4], %f3;
$L__BB0_2:
	ret;

}


// ===== COMPILED SASS (sm_100) =====

	.target	sm_100

	.elftype	@"ET_EXEC"


//--------------------- .note.nv.tkinfo           --------------------------
	.section	.note.nv.tkinfo,"",@"SHT_NOTE"
	.sectionflags	@"SHF_NOTE_NV_TKINFO"
	.tkinfo
        /*0018*/ 	.word	0x00000002
        /*0030*/ 	.string	""
        /*0030*/ 	.string	"ptxas"
        /*0030*/ 	.string	"Cuda compilation tools, release 13.0, V13.0.88"
        /*0030*/ 	.string	"Build cuda_13.0.r13.0/compiler.36424714_0"
        /*0030*/ 	.string	"-arch sm_100 -m 64 "



//--------------------- .note.nv.cuinfo           --------------------------
	.section	.note.nv.cuinfo,"",@"SHT_NOTE"
	.sectionflags	@"SHF_NOTE_NV_CUINFO"
        /*0018*/ 	.short	0x0002
        /*001a*/ 	.short	0x0064
        /*001c*/ 	.short	0x0082
	.zero		2


//--------------------- .nv.info                  --------------------------
	.section	.nv.info,"",@"SHT_CUDA_INFO"
	.align	4


	//----- nvinfo : EIATTR_REGCOUNT
	.align		4
        /*0000*/ 	.byte	0x04, 0x2f
        /*0002*/ 	.short	(.L_1 - .L_0)
	.align		4
.L_0:
        /*0004*/ 	.word	index@(_Z12leakyReLuGPUPf)
        /*0008*/ 	.word	0x00000008


	//----- nvinfo : EIATTR_FRAME_SIZE
	.align		4
.L_1:
        /*000c*/ 	.byte	0x04, 0x11
        /*000e*/ 	.short	(.L_3 - .L_2)
	.align		4
.L_2:
        /*0010*/ 	.word	index@(_Z12leakyReLuGPUPf)
        /*0014*/ 	.word	0x00000000


	//----- nvinfo : EIATTR_MIN_STACK_SIZE
	.align		4
.L_3:
        /*0018*/ 	.byte	0x04, 0x12
        /*001a*/ 	.short	(.L_5 - .L_4)
	.align		4
.L_4:
        /*001c*/ 	.word	index@(_Z12leakyReLuGPUPf)
        /*0020*/ 	.word	0x00000000
.L_5:


//--------------------- .nv.compat                --------------------------
	.section	.nv.compat,"",@"SHT_CUDA_COMPAT_INFO"
	.align	4
        /*0000*/ 	.byte	0x02, 0x09, 0x00, 0x00, 0x02, 0x02, 0x01, 0x00, 0x02, 0x05, 0x05, 0x00, 0x03, 0x07, 0x01, 0x01
        /*0010*/ 	.byte	0x02, 0x03, 0x00, 0x00, 0x02, 0x06, 0x01, 0x00, 0x04, 0x0b, 0x08, 0x00, 0x09, 0x00, 0x00, 0x00
        /*0020*/ 	.byte	0x00, 0x00, 0x00, 0x00


//--------------------- .nv.info._Z12leakyReLuGPUPf --------------------------
	.section	.nv.info._Z12leakyReLuGPUPf,"",@"SHT_CUDA_INFO"
	.sectionflags	@""
	.align	4


	//----- nvinfo : EIATTR_CUDA_API_VERSION
	.align		4
        /*0000*/ 	.byte	0x04, 0x37
        /*0002*/ 	.short	(.L_7 - .L_6)
.L_6:
        /*0004*/ 	.word	0x00000082


	//----- nvinfo : EIATTR_KPARAM_INFO
	.align		4
.L_7:
        /*0008*/ 	.byte	0x04, 0x17
        /*000a*/ 	.short	(.L_9 - .L_8)
.L_8:
        /*000c*/ 	.word	0x00000000
        /*0010*/ 	.short	0x0000
        /*0012*/ 	.short	0x0000
        /*0014*/ 	.byte	0x00, 0xf5, 0x21, 0x00


	//----- nvinfo : EIATTR_SPARSE_MMA_MASK
	.align		4
.L_9:
        /*0018*/ 	.byte	0x03, 0x50
        /*001a*/ 	.short	0x0000


	//----- nvinfo : EIATTR_MAXREG_COUNT
	.align		4
        /*001c*/ 	.byte	0x03, 0x1b
        /*001e*/ 	.short	0x00ff


	//----- nvinfo : EIATTR_MERCURY_ISA_VERSION
	.align		4
        /*0020*/ 	.byte	0x03, 0x5f
        /*0022*/ 	.short	0x0101


	//----- nvinfo : EIATTR_VRC_CTA_INIT_COUNT
	.align		4
        /*0024*/ 	.byte	0x02, 0x4a
	.zero		1
	.zero		1


	//----- nvinfo : EIATTR_EXIT_INSTR_OFFSETS
	.align		4
        /*0028*/ 	.byte	0x04, 0x1c
        /*002a*/ 	.short	(.L_11 - .L_10)


	//   ....[0]....
.L_10:
        /*002c*/ 	.word	0x00000060


	//   ....[1]....
        /*0030*/ 	.word	0x000000e0


	//----- nvinfo : EIATTR_CBANK_PARAM_SIZE
	.align		4
.L_11:
        /*0034*/ 	.byte	0x03, 0x19
        /*0036*/ 	.short	0x0008


	//----- nvinfo : EIATTR_PARAM_CBANK
	.align		4
        /*0038*/ 	.byte	0x04, 0x0a
        /*003a*/ 	.short	(.L_13 - .L_12)
	.align		4
.L_12:
        /*003c*/ 	.word	index@(.nv.constant0._Z12leakyReLuGPUPf)
        /*0040*/ 	.short	0x0380
        /*0042*/ 	.short	0x0008


	//----- nvinfo : EIATTR_SW_WAR
	.align		4
.L_13:
        /*0044*/ 	.byte	0x04, 0x36
        /*0046*/ 	.short	(.L_15 - .L_14)
.L_14:
        /*0048*/ 	.word	0x00000008
.L_15:


//--------------------- .nv.callgraph             --------------------------
	.section	.nv.callgraph,"",@"SHT_CUDA_CALLGRAPH"
	.align	4
	.sectionentsize	8
	.align		4
        /*0000*/ 	.word	0x00000000
	.align		4
        /*0004*/ 	.word	0xffffffff
	.align		4
        /*0008*/ 	.word	0x00000000
	.align		4
        /*000c*/ 	.word	0xfffffffe
	.align		4
        /*0010*/ 	.word	0x00000000
	.align		4
        /*0014*/ 	.word	0xfffffffd
	.align		4
        /*0018*/ 	.word	0x00000000
	.align		4
        /*001c*/ 	.word	0xfffffffc


//--------------------- .text._Z12leakyReLuGPUPf  --------------------------
	.section	.text._Z12leakyReLuGPUPf,"ax",@progbits
	.align	128
        .global         _Z12leakyReLuGPUPf
        .type           _Z12leakyReLuGPUPf,@function
        .size           _Z12leakyReLuGPUPf,(.L_x_1 - _Z12leakyReLuGPUPf)
        .other          _Z12leakyReLuGPUPf,@"STO_CUDA_ENTRY STV_DEFAULT"
_Z12leakyReLuGPUPf:
.text._Z12leakyReLuGPUPf:
[----:B------:R-:W-:Y:S01]  /*0000*/  LDC R1, c[0x0][0x37c] ;  /* 0x0000df00ff017b82 */ /* 0x000fe20000000800 */
[----:B------:R-:W0:Y:S07]  /*0010*/  S2R R5, SR_TID.X ;  /* 0x0000000000057919 */ /* 0x000e2e0000002100 */
[----:B------:R-:W0:Y:S08]  /*0020*/  S2UR UR4, SR_CTAID.X ;  /* 0x00000000000479c3 */ /* 0x000e300000002500 */
[----:B------:R-:W0:Y:S02]  /*0030*/  LDC R0, c[0x0][0x360] ;  /* 0x0000d800ff007b82 */ /* 0x000e240000000800 */
[----:B0-----:R-:W-:-:S05]  /*0040*/  IMAD R5, R0, UR4, R5 ;  /* 0x0000000400057c24 */ /* 0x001fca000f8e0205 */
[----:B------:R-:W-:-:S13]  /*0050*/  ISETP.GT.AND P0, PT, R5, 0x5f5e0ff, PT ;  /* 0x05f5e0ff0500780c */ /* 0x000fda0003f04270 */
[----:B------:R-:W-:Y:S05]  /*0060*/  @P0 EXIT ;  /* 0x000000000000094d */ /* 0x000fea0003800000 */
[----:B------:R-:W0:Y:S01]  /*0070*/  LDC.64 R2, c[0x0][0x380] ;  /* 0x0000e000ff027b82 */ /* 0x000e220000000a00 */
[----:B------:R-:W1:Y:S01]  /*0080*/  LDCU.64 UR4, c[0x0][0x358] ;  /* 0x00006b00ff0477ac */ /* 0x000e620008000a00 */
[----:B0-----:R-:W-:-:S05]  /*0090*/  IMAD.WIDE R2, R5, 0x4, R2 ;  /* 0x0000000405027825 */ /* 0x001fca00078e0202 */
[----:B-1----:R-:W2:Y:S02]  /*00a0*/  LDG.E R5, desc[UR4][R2.64] ;  /* 0x0000000402057981 */ /* 0x002ea4000c1e1900 */
[----:B--2---:R-:W-:-:S13]  /*00b0*/  FSETP.GT.AND P0, PT, R5, RZ, PT ;  /* 0x000000ff0500720b */ /* 0x004fda0003f04000 */
[----:B------:R-:W-:-:S05]  /*00c0*/  @!P0 FMUL R5, R5, 0.0099999997764825820923 ;  /* 0x3c23d70a05058820 */ /* 0x000fca0000400000 */
[----:B------:R-:W-:Y:S01]  /*00d0*/  STG.E desc[UR4][R2.64], R5 ;  /* 0x0000000502007986 */ /* 0x000fe2000c101904 */
[----:B------:R-:W-:Y:S05]  /*00e0*/  EXIT ;  /* 0x000000000000794d */ /* 0x000fea0003800000 */
.L_x_0:
[----:B------:R-:W-:-:S00]  /*00f0*/  BRA `(.L_x_0) ;  /* 0xfffffffc00fc7947 */ /* 0x000fc0000383ffff */
[----:B------:R-:W-:-:S00]  /*0100*/  NOP ;  /* 0x0000000000007918 */ /* 0x000fc00000000000 */
[----:B------:R-:W-:-:S00]  /*0110*/  NOP ;  /* 0x0000000000007918 */ /* 0x000fc00000000000 */
[----:B------:R-:W-:-:S00]  /*0120*/  NOP ;  /* 0x0000000000007918 */ /* 0x000fc00000000000 */
[----:B------:R-:W-:-:S00]  /*0130*/  NOP ;  /* 0x0000000000007918 */ /* 0x000fc00000000000 */
[----:B------:R-:W-:-:S00]  /*0140*/  NOP ;  /* 0x0000000000007918 */ /* 0x000fc00000000000 */
[----:B------:R-:W-:-:S00]  /*0150*/  NOP ;  /* 0x0000000000007918 */ /* 0x000fc00000000000 */
[----:B------:R-:W-:-:S00]  /*0160*/  NOP ;  /* 0x0000000000007918 */ /* 0x000fc00000000000 */
[----:B------:R-:W-:-:S00]  /*0170*/  NOP ;  /* 0x0000000000007918 */ /* 0x000fc00000000000 */
.L_x_1:


//--------------------- .nv.shared.reserved.0     --------------------------
	.section	.nv.shared.reserved.0,"aw",@nobits
	.weak		__nv_reservedSMEM_offset_0_alias
	.size		__nv_reservedSMEM_offset_0_alias, 0, 64
	.other		__nv_reservedSMEM_offset_0_alias,@"STO_CUDA_RESERVED_SHARED STV_DEFAULT"
__nv_reservedSMEM_offset_0_alias:
	.zero		0
	.zero		64


//--------------------- .nv.constant0._Z12leakyReLuGPUPf --------------------------
	.section	.nv.constant0._Z12leakyReLuGPUPf,"a",@progbits
	.sectionflags	@""
	.align	4
.nv.constant0._Z12leakyReLuGPUPf:
	.zero		904


//--------------------- SYMBOLS --------------------------

	.type		.nv.reservedSmem.offset0,@object
	.size		.nv.reservedSmem.offset0,0x4
